//
// Generated by NVIDIA NVVM Compiler
//
// Compiler Build ID: CL-36424714
// Cuda compilation tools, release 13.0, V13.0.88
// Based on NVVM 20.0.0
//

.version 9.0
.target sm_100
.address_size 64

	// .globl	_Z7stencilPiS_
// _ZZ7stencilPiS_E4temp has been demoted

.visible .entry _Z7stencilPiS_(
	.param .u64 .ptr .align 1 _Z7stencilPiS__param_0,
	.param .u64 .ptr .align 1 _Z7stencilPiS__param_1
)
{
	.reg .pred 	%p<2>;
	.reg .b32 	%r<40>;
	.reg .b64 	%rd<9>;
	// demoted variable
	.shared .align 4 .b8 _ZZ7stencilPiS_E4temp[2104];
	ld.param.u64 	%rd3, [_Z7stencilPiS__param_0];
	ld.param.u64 	%rd2, [_Z7stencilPiS__param_1];
	cvta.to.global.u64 	%rd4, %rd3;
	mov.u32 	%r3, %tid.x;
	mov.u32 	%r4, %ctaid.x;
	mov.u32 	%r5, %ntid.x;
	mad.lo.s32 	%r1, %r4, %r5, %r3;
	mul.wide.s32 	%rd5, %r1, 4;
	add.s64 	%rd1, %rd4, %rd5;
	ld.global.u32 	%r6, [%rd1];
	shl.b32 	%r7, %r3, 2;
	mov.u32 	%r8, _ZZ7stencilPiS_E4temp;
	add.s32 	%r2, %r8, %r7;
	st.shared.u32 	[%r2+28], %r6;
	setp.gt.u32 	%p1, %r3, 6;
	@%p1 bra 	$L__BB0_2;
	ld.global.u32 	%r9, [%rd1+-28];
	st.shared.u32 	[%r2], %r9;
	ld.global.u32 	%r10, [%rd1+2048];
	st.shared.u32 	[%r2+2076], %r10;
$L__BB0_2:
	bar.sync 	0;
	ld.shared.u32 	%r11, [%r2];
	ld.shared.u32 	%r12, [%r2+4];
	add.s32 	%r13, %r12, %r11;
	ld.shared.u32 	%r14, [%r2+8];
	add.s32 	%r15, %r14, %r13;
	ld.shared.u32 	%r16, [%r2+12];
	add.s32 	%r17, %r16, %r15;
	ld.shared.u32 	%r18, [%r2+16];
	add.s32 	%r19, %r18, %r17;
	ld.shared.u32 	%r20, [%r2+20];
	add.s32 	%r21, %r20, %r19;
	ld.shared.u32 	%r22, [%r2+24];
	add.s32 	%r23, %r22, %r21;
	ld.shared.u32 	%r24, [%r2+28];
	add.s32 	%r25, %r24, %r23;
	ld.shared.u32 	%r26, [%r2+32];
	add.s32 	%r27, %r26, %r25;
	ld.shared.u32 	%r28, [%r2+36];
	add.s32 	%r29, %r28, %r27;
	ld.shared.u32 	%r30, [%r2+40];
	add.s32 	%r31, %r30, %r29;
	ld.shared.u32 	%r32, [%r2+44];
	add.s32 	%r33, %r32, %r31;
	ld.shared.u32 	%r34, [%r2+48];
	add.s32 	%r35, %r34, %r33;
	ld.shared.u32 	%r36, [%r2+52];
	add.s32 	%r37, %r36, %r35;
	ld.shared.u32 	%r38, [%r2+56];
	add.s32 	%r39, %r38, %r37;
	cvta.to.global.u64 	%rd6, %rd2;
	add.s64 	%rd8, %rd6, %rd5;
	st.global.u32 	[%rd8], %r39;
	ret;

}


// ===== COMPILED SASS (sm_100) =====

	.target	sm_100

	.elftype	@"ET_EXEC"


//--------------------- .note.nv.tkinfo           --------------------------
	.section	.note.nv.tkinfo,"",@"SHT_NOTE"
	.sectionflags	@"SHF_NOTE_NV_TKINFO"
	.tkinfo
        /*0018*/ 	.word	0x00000002
        /*0030*/ 	.string	""
        /*0030*/ 	.string	"ptxas"
        /*0030*/ 	.string	"Cuda compilation tools, release 13.0, V13.0.88"
        /*0030*/ 	.string	"Build cuda_13.0.r13.0/compiler.36424714_0"
        /*0030*/ 	.string	"-arch sm_100 -m 64 "



//--------------------- .note.nv.cuinfo           --------------------------
	.section	.note.nv.cuinfo,"",@"SHT_NOTE"
	.sectionflags	@"SHF_NOTE_NV_CUINFO"
        /*0018*/ 	.short	0x0002
        /*001a*/ 	.short	0x0064
        /*001c*/ 	.short	0x0082
	.zero		2


//--------------------- .nv.info                  --------------------------
	.section	.nv.info,"",@"SHT_CUDA_INFO"
	.align	4


	//----- nvinfo : EIATTR_REGCOUNT
	.align		4
        /*0000*/ 	.byte	0x04, 0x2f
        /*0002*/ 	.short	(.L_1 - .L_0)
	.align		4
.L_0:
        /*0004*/ 	.word	index@(_Z7stencilPiS_)
        /*0008*/ 	.word	0x00000018


	//----- nvinfo : EIATTR_FRAME_SIZE
	.align		4
.L_1:
        /*000c*/ 	.byte	0x04, 0x11
        /*000e*/ 	.short	(.L_3 - .L_2)
	.align		4
.L_2:
        /*0010*/ 	.word	index@(_Z7stencilPiS_)
        /*0014*/ 	.word	0x00000000


	//----- nvinfo : EIATTR_MIN_STACK_SIZE
	.align		4
.L_3:
        /*0018*/ 	.byte	0x04, 0x12
        /*001a*/ 	.short	(.L_5 - .L_4)
	.align		4
.L_4:
        /*001c*/ 	.word	index@(_Z7stencilPiS_)
        /*0020*/ 	.word	0x00000000
.L_5:


//--------------------- .nv.compat                --------------------------
	.section	.nv.compat,"",@"SHT_CUDA_COMPAT_INFO"
	.align	4
        /*0000*/ 	.byte	0x02, 0x09, 0x00, 0x00, 0x02, 0x02, 0x01, 0x00, 0x02, 0x05, 0x05, 0x00, 0x03, 0x07, 0x01, 0x01
        /*0010*/ 	.byte	0x02, 0x03, 0x00, 0x00, 0x02, 0x06, 0x01, 0x00, 0x04, 0x0b, 0x08, 0x00, 0x09, 0x00, 0x00, 0x00
        /*0020*/ 	.byte	0x00, 0x00, 0x00, 0x00


//--------------------- .nv.info._Z7stencilPiS_   --------------------------
	.section	.nv.info._Z7stencilPiS_,"",@"SHT_CUDA_INFO"
	.sectionflags	@""
	.align	4


	//----- nvinfo : EIATTR_CUDA_API_VERSION
	.align		4
        /*0000*/ 	.byte	0x04, 0x37
        /*0002*/ 	.short	(.L_7 - .L_6)
.L_6:
        /*0004*/ 	.word	0x00000082


	//----- nvinfo : EIATTR_KPARAM_INFO
	.align		4
.L_7:
        /*0008*/ 	.byte	0x04, 0x17
        /*000a*/ 	.short	(.L_9 - .L_8)
.L_8:
        /*000c*/ 	.word	0x00000000
        /*0010*/ 	.short	0x0001
        /*0012*/ 	.short	0x0008
        /*0014*/ 	.byte	0x00, 0xf5, 0x21, 0x00


	//----- nvinfo : EIATTR_KPARAM_INFO
	.align		4
.L_9:
        /*0018*/ 	.byte	0x04, 0x17
        /*001a*/ 	.short	(.L_11 - .L_10)
.L_10:
        /*001c*/ 	.word	0x00000000
        /*0020*/ 	.short	0x0000
        /*0022*/ 	.short	0x0000
        /*0024*/ 	.byte	0x00, 0xf5, 0x21, 0x00


	//----- nvinfo : EIATTR_SPARSE_MMA_MASK
	.align		4
.L_11:
        /*0028*/ 	.byte	0x03, 0x50
        /*002a*/ 	.short	0x0000


	//----- nvinfo : EIATTR_MAXREG_COUNT
	.align		4
        /*002c*/ 	.byte	0x03, 0x1b
        /*002e*/ 	.short	0x00ff


	//----- nvinfo : EIATTR_NUM_BARRIERS
	.align		4
        /*0030*/ 	.byte	0x02, 0x4c
        /*0032*/ 	.byte	0x01
	.zero		1


	//----- nvinfo : EIATTR_MERCURY_ISA_VERSION
	.align		4
        /*0034*/ 	.byte	0x03, 0x5f
        /*0036*/ 	.short	0x0101


	//----- nvinfo : EIATTR_VRC_CTA_INIT_COUNT
	.align		4
        /*0038*/ 	.byte	0x02, 0x4a
	.zero		1
	.zero		1


	//----- nvinfo : EIATTR_EXIT_INSTR_OFFSETS
	.align		4
        /*003c*/ 	.byte	0x04, 0x1c
        /*003e*/ 	.short	(.L_13 - .L_12)


	//   ....[0]....
.L_12:
        /*0040*/ 	.word	0x000002d0


	//----- nvinfo : EIATTR_CBANK_PARAM_SIZE
	.align		4
.L_13:
        /*0044*/ 	.byte	0x03, 0x19
        /*0046*/ 	.short	0x0010


	//----- nvinfo : EIATTR_PARAM_CBANK
	.align		4
        /*0048*/ 	.byte	0x04, 0x0a
        /*004a*/ 	.short	(.L_15 - .L_14)
	.align		4
.L_14:
        /*004c*/ 	.word	index@(.nv.constant0._Z7stencilPiS_)
        /*0050*/ 	.short	0x0380
        /*0052*/ 	.short	0x0010


	//----- nvinfo : EIATTR_SW_WAR
	.align		4
.L_15:
        /*0054*/ 	.byte	0x04, 0x36
        /*0056*/ 	.short	(.L_17 - .L_16)
.L_16:
        /*0058*/ 	.word	0x00000008
.L_17:


//--------------------- .nv.callgraph             --------------------------
	.section	.nv.callgraph,"",@"SHT_CUDA_CALLGRAPH"
	.align	4
	.sectionentsize	8
	.align		4
        /*0000*/ 	.word	0x00000000
	.align		4
        /*0004*/ 	.word	0xffffffff
	.align		4
        /*0008*/ 	.word	0x00000000
	.align		4
        /*000c*/ 	.word	0xfffffffe
	.align		4
        /*0010*/ 	.word	0x00000000
	.align		4
        /*0014*/ 	.word	0xfffffffd
	.align		4
        /*0018*/ 	.word	0x00000000
	.align		4
        /*001c*/ 	.word	0xfffffffc


//--------------------- .text._Z7stencilPiS_      --------------------------
	.section	.text._Z7stencilPiS_,"ax",@progbits
	.align	128
        .global         _Z7stencilPiS_
        .type           _Z7stencilPiS_,@function
        .size           _Z7stencilPiS_,(.L_x_1 - _Z7stencilPiS_)
        .other          _Z7stencilPiS_,@"STO_CUDA_ENTRY STV_DEFAULT"
_Z7stencilPiS_:
.text._Z7stencilPiS_:
[----:B------:R-:W-:Y:S01]  /*0000*/  LDC R1, c[0x0][0x37c] ;  /* 0x0000df00ff017b82 */ /* 0x000fe20000000800 */
[----:B------:R-:W0:Y:S07]  /*0010*/  S2R R7, SR_TID.X ;  /* 0x0000000000077919 */ /* 0x000e2e0000002100 */
[----:B------:R-:W1:Y:S01]  /*0020*/  S2UR UR4, SR_CTAID.X ;  /* 0x00000000000479c3 */ /* 0x000e620000002500 */
[----:B------:R-:W2:Y:S07]  /*0030*/  LDCU.64 UR6, c[0x0][0x358] ;  /* 0x00006b00ff0677ac */ /* 0x000eae0008000a00 */
[----:B------:R-:W1:Y:S08]  /*0040*/  LDC R0, c[0x0][0x360] ;  /* 0x0000d800ff007b82 */ /* 0x000e700000000800 */
[----:B------:R-:W3:Y:S01]  /*0050*/  LDC.64 R2, c[0x0][0x380] ;  /* 0x0000e000ff027b82 */ /* 0x000ee20000000a00 */
[----:B0-----:R-:W-:Y:S01]  /*0060*/  ISETP.GT.U32.AND P0, PT, R7, 0x6, PT ;  /* 0x000000060700780c */ /* 0x001fe20003f04070 */
[----:B-1----:R-:W-:-:S04]  /*0070*/  IMAD R5, R0, UR4, R7 ;  /* 0x0000000400057c24 */ /* 0x002fc8000f8e0207 */
[----:B---3--:R-:W-:-:S05]  /*0080*/  IMAD.WIDE R2, R5, 0x4, R2 ;  /* 0x0000000405027825 */ /* 0x008fca00078e0202 */
[----:B--2---:R-:W2:Y:S04]  /*0090*/  LDG.E R0, desc[UR6][R2.64] ;  /* 0x0000000602007981 */ /* 0x004ea8000c1e1900 */
[----:B------:R-:W3:Y:S04]  /*00a0*/  @!P0 LDG.E R4, desc[UR6][R2.64+-0x1c] ;  /* 0xffffe40602048981 */ /* 0x000ee8000c1e1900 */
[----:B------:R0:W4:Y:S01]  /*00b0*/  @!P0 LDG.E R6, desc[UR6][R2.64+0x800] ;  /* 0x0008000602068981 */ /* 0x000122000c1e1900 */
[----:B------:R-:W1:Y:S01]  /*00c0*/  S2UR UR5, SR_CgaCtaId ;  /* 0x00000000000579c3 */ /* 0x000e620000008800 */
[----:B------:R-:W-:-:S07]  /*00d0*/  UMOV UR4, 0x400 ;  /* 0x0000040000047882 */ /* 0x000fce0000000000 */
[----:B0-----:R-:W0:Y:S01]  /*00e0*/  LDC.64 R2, c[0x0][0x388] ;  /* 0x0000e200ff027b82 */ /* 0x001e220000000a00 */
[----:B-1----:R-:W-:-:S06]  /*00f0*/  ULEA UR4, UR5, UR4, 0x18 ;  /* 0x0000000405047291 */ /* 0x002fcc000f8ec0ff */
[----:B------:R-:W-:Y:S01]  /*0100*/  LEA R7, R7, UR4, 0x2 ;  /* 0x0000000407077c11 */ /* 0x000fe2000f8e10ff */
[----:B0-----:R-:W-:-:S04]  /*0110*/  IMAD.WIDE R2, R5, 0x4, R2 ;  /* 0x0000000405027825 */ /* 0x001fc800078e0202 */
[----:B--2---:R-:W-:Y:S04]  /*0120*/  STS [R7+0x1c], R0 ;  /* 0x00001c0007007388 */ /* 0x004fe80000000800 */
[----:B---3--:R-:W-:Y:S04]  /*0130*/  @!P0 STS [R7], R4 ;  /* 0x0000000407008388 */ /* 0x008fe80000000800 */
[----:B----4-:R-:W-:Y:S01]  /*0140*/  @!P0 STS [R7+0x81c], R6 ;  /* 0x00081c0607008388 */ /* 0x010fe20000000800 */
[----:B------:R-:W-:Y:S06]  /*0150*/  BAR.SYNC.DEFER_BLOCKING 0x0 ;  /* 0x0000000000007b1d */ /* 0x000fec0000010000 */
[----:B------:R-:W-:Y:S04]  /*0160*/  LDS R8, [R7] ;  /* 0x0000000007087984 */ /* 0x000fe80000000800 */
[----:B------:R-:W-:Y:S04]  /*0170*/  LDS R9, [R7+0x4] ;  /* 0x0000040007097984 */ /* 0x000fe80000000800 */
[----:B------:R-:W0:Y:S04]  /*0180*/  LDS R10, [R7+0x8] ;  /* 0x00000800070a7984 */ /* 0x000e280000000800 */
[----:B------:R-:W-:Y:S04]  /*0190*/  LDS R11, [R7+0xc] ;  /* 0x00000c00070b7984 */ /* 0x000fe80000000800 */
[----:B------:R-:W1:Y:S04]  /*01a0*/  LDS R12, [R7+0x10] ;  /* 0x00001000070c7984 */ /* 0x000e680000000800 */
[----:B------:R-:W-:Y:S04]  /*01b0*/  LDS R13, [R7+0x14] ;  /* 0x00001400070d7984 */ /* 0x000fe80000000800 */
[----:B------:R-:W2:Y:S04]  /*01c0*/  LDS R14, [R7+0x18] ;  /* 0x00001800070e7984 */ /* 0x000ea80000000800 */
[----:B------:R-:W-:Y:S04]  /*01d0*/  LDS R15, [R7+0x1c] ;  /* 0x00001c00070f7984 */ /* 0x000fe80000000800 */
[----:B------:R-:W3:Y:S04]  /*01e0*/  LDS R0, [R7+0x20] ;  /* 0x0000200007007984 */ /* 0x000ee80000000800 */
[----:B------:R-:W-:Y:S04]  /*01f0*/  LDS R17, [R7+0x24] ;  /* 0x0000240007117984 */ /* 0x000fe80000000800 */
[----:B------:R-:W4:Y:S04]  /*0200*/  LDS R4, [R7+0x28] ;  /* 0x0000280007047984 */ /* 0x000f280000000800 */
[----:B------:R-:W-:Y:S04]  /*0210*/  LDS R19, [R7+0x2c] ;  /* 0x00002c0007137984 */ /* 0x000fe80000000800 */
[----:B------:R-:W5:Y:S01]  /*0220*/  LDS R6, [R7+0x30] ;  /* 0x0000300007067984 */ /* 0x000f620000000800 */
[----:B0-----:R-:W-:-:S03]  /*0230*/  IADD3 R8, PT, PT, R10, R9, R8 ;  /* 0x000000090a087210 */ /* 0x001fc60007ffe008 */
[----:B------:R-:W-:Y:S04]  /*0240*/  LDS R21, [R7+0x34] ;  /* 0x0000340007157984 */ /* 0x000fe80000000800 */
[----:B------:R-:W0:Y:S01]  /*0250*/  LDS R16, [R7+0x38] ;  /* 0x0000380007107984 */ /* 0x000e220000000800 */
[----:B-1----:R-:W-:-:S04]  /*0260*/  IADD3 R8, PT, PT, R12, R11, R8 ;  /* 0x0000000b0c087210 */ /* 0x002fc80007ffe008 */
[----:B--2---:R-:W-:-:S04]  /*0270*/  IADD3 R8, PT, PT, R14, R13, R8 ;  /* 0x0000000d0e087210 */ /* 0x004fc80007ffe008 */
[----:B---3--:R-:W-:-:S04]  /*0280*/  IADD3 R0, PT, PT, R0, R15, R8 ;  /* 0x0000000f00007210 */ /* 0x008fc80007ffe008 */
[----:B----4-:R-:W-:-:S04]  /*0290*/  IADD3 R0, PT, PT, R4, R17, R0 ;  /* 0x0000001104007210 */ /* 0x010fc80007ffe000 */
[----:B-----5:R-:W-:-:S04]  /*02a0*/  IADD3 R0, PT, PT, R6, R19, R0 ;  /* 0x0000001306007210 */ /* 0x020fc80007ffe000 */
[----:B0-----:R-:W-:-:S05]  /*02b0*/  IADD3 R21, PT, PT, R16, R21, R0 ;  /* 0x0000001510157210 */ /* 0x001fca0007ffe000 */
[----:B------:R-:W-:Y:S01]  /*02c0*/  STG.E desc[UR6][R2.64], R21 ;  /* 0x0000001502007986 */ /* 0x000fe2000c101906 */
[----:B------:R-:W-:Y:S05]  /*02d0*/  EXIT ;  /* 0x000000000000794d */ /* 0x000fea0003800000 */
.L_x_0:
[----:B------:R-:W-:-:S00]  /*02e0*/  BRA `(.L_x_0) ;  /* 0xfffffffc00fc7947 */ /* 0x000fc0000383ffff */
[----:B------:R-:W-:-:S00]  /*02f0*/  NOP ;  /* 0x0000000000007918 */ /* 0x000fc00000000000 */
        /* <DEDUP_REMOVED lines=8> */
.L_x_1:


//--------------------- .nv.shared._Z7stencilPiS_ --------------------------
	.section	.nv.shared._Z7stencilPiS_,"aw",@nobits
	.sectionflags	@""
	.align	4
.nv.shared._Z7stencilPiS_:
	.zero		3128


//--------------------- .nv.shared.reserved.0     --------------------------
	.section	.nv.shared.reserved.0,"aw",@nobits
	.weak		__nv_reservedSMEM_offset_0_alias
	.size		__nv_reservedSMEM_offset_0_alias, 0, 64
	.other		__nv_reservedSMEM_offset_0_alias,@"STO_CUDA_RESERVED_SHARED STV_DEFAULT"
__nv_reservedSMEM_offset_0_alias:
	.zero		0
	.zero		64


//--------------------- .nv.constant0._Z7stencilPiS_ --------------------------
	.section	.nv.constant0._Z7stencilPiS_,"a",@progbits
	.sectionflags	@""
	.align	4
.nv.constant0._Z7stencilPiS_:
	.zero		912


//--------------------- SYMBOLS --------------------------

	.type		.nv.reservedSmem.offset0,@object
	.size		.nv.reservedSmem.offset0,0x4
	.type		.nv.reservedSmem.cap,@object
	.size		.nv.reservedSmem.cap,0x4
